//
// Generated by NVIDIA NVVM Compiler
//
// Compiler Build ID: CL-36424714
// Cuda compilation tools, release 13.0, V13.0.88
// Based on NVVM 20.0.0
//

.version 9.0
.target sm_100
.address_size 64

	// .globl	_Z6kernelPff

.visible .entry _Z6kernelPff(
	.param .u64 .ptr .align 1 _Z6kernelPff_param_0,
	.param .f32 _Z6kernelPff_param_1
)
{
	.reg .b32 	%r<5>;
	.reg .b32 	%f<4>;
	.reg .b64 	%rd<5>;

	ld.param.u64 	%rd1, [_Z6kernelPff_param_0];
	ld.param.f32 	%f1, [_Z6kernelPff_param_1];
	cvta.to.global.u64 	%rd2, %rd1;
	mov.u32 	%r1, %ntid.x;
	mov.u32 	%r2, %ctaid.x;
	mov.u32 	%r3, %tid.x;
	mad.lo.s32 	%r4, %r1, %r2, %r3;
	mul.wide.s32 	%rd3, %r4, 4;
	add.s64 	%rd4, %rd2, %rd3;
	ld.global.f32 	%f2, [%rd4];
	add.f32 	%f3, %f1, %f2;
	st.global.f32 	[%rd4], %f3;
	ret;

}


// ===== COMPILED SASS (sm_100) =====

	.target	sm_100

	.elftype	@"ET_EXEC"


//--------------------- .note.nv.tkinfo           --------------------------
	.section	.note.nv.tkinfo,"",@"SHT_NOTE"
	.sectionflags	@"SHF_NOTE_NV_TKINFO"
	.tkinfo
        /*0018*/ 	.word	0x00000002
        /*0030*/ 	.string	""
        /*0030*/ 	.string	"ptxas"
        /*0030*/ 	.string	"Cuda compilation tools, release 13.0, V13.0.88"
        /*0030*/ 	.string	"Build cuda_13.0.r13.0/compiler.36424714_0"
        /*0030*/ 	.string	"-arch sm_100 -m 64 "



//--------------------- .note.nv.cuinfo           --------------------------
	.section	.note.nv.cuinfo,"",@"SHT_NOTE"
	.sectionflags	@"SHF_NOTE_NV_CUINFO"
        /*0018*/ 	.short	0x0002
        /*001a*/ 	.short	0x0064
        /*001c*/ 	.short	0x0082
	.zero		2


//--------------------- .nv.info                  --------------------------
	.section	.nv.info,"",@"SHT_CUDA_INFO"
	.align	4


	//----- nvinfo : EIATTR_REGCOUNT
	.align		4
        /*0000*/ 	.byte	0x04, 0x2f
        /*0002*/ 	.short	(.L_1 - .L_0)
	.align		4
.L_0:
        /*0004*/ 	.word	index@(_Z6kernelPff)
        /*0008*/ 	.word	0x00000008


	//----- nvinfo : EIATTR_FRAME_SIZE
	.align		4
.L_1:
        /*000c*/ 	.byte	0x04, 0x11
        /*000e*/ 	.short	(.L_3 - .L_2)
	.align		4
.L_2:
        /*0010*/ 	.word	index@(_Z6kernelPff)
        /*0014*/ 	.word	0x00000000


	//----- nvinfo : EIATTR_MIN_STACK_SIZE
	.align		4
.L_3:
        /*0018*/ 	.byte	0x04, 0x12
        /*001a*/ 	.short	(.L_5 - .L_4)
	.align		4
.L_4:
        /*001c*/ 	.word	index@(_Z6kernelPff)
        /*0020*/ 	.word	0x00000000
.L_5:


//--------------------- .nv.compat                --------------------------
	.section	.nv.compat,"",@"SHT_CUDA_COMPAT_INFO"
	.align	4
        /*0000*/ 	.byte	0x02, 0x09, 0x00, 0x00, 0x02, 0x02, 0x01, 0x00, 0x02, 0x05, 0x05, 0x00, 0x03, 0x07, 0x01, 0x01
        /*0010*/ 	.byte	0x02, 0x03, 0x00, 0x00, 0x02, 0x06, 0x01, 0x00, 0x04, 0x0b, 0x08, 0x00, 0x09, 0x00, 0x00, 0x00
        /*0020*/ 	.byte	0x00, 0x00, 0x00, 0x00


//--------------------- .nv.info._Z6kernelPff     --------------------------
	.section	.nv.info._Z6kernelPff,"",@"SHT_CUDA_INFO"
	.sectionflags	@""
	.align	4


	//----- nvinfo : EIATTR_CUDA_API_VERSION
	.align		4
        /*0000*/ 	.byte	0x04, 0x37
        /*0002*/ 	.short	(.L_7 - .L_6)
.L_6:
        /*0004*/ 	.word	0x00000082


	//----- nvinfo : EIATTR_KPARAM_INFO
	.align		4
.L_7:
        /*0008*/ 	.byte	0x04, 0x17
        /*000a*/ 	.short	(.L_9 - .L_8)
.L_8:
        /*000c*/ 	.word	0x00000000
        /*0010*/ 	.short	0x0001
        /*0012*/ 	.short	0x0008
        /*0014*/ 	.byte	0x00, 0xf0, 0x11, 0x00


	//----- nvinfo : EIATTR_KPARAM_INFO
	.align		4
.L_9:
        /*0018*/ 	.byte	0x04, 0x17
        /*001a*/ 	.short	(.L_11 - .L_10)
.L_10:
        /*001c*/ 	.word	0x00000000
        /*0020*/ 	.short	0x0000
        /*0022*/ 	.short	0x0000
        /*0024*/ 	.byte	0x00, 0xf5, 0x21, 0x00


	//----- nvinfo : EIATTR_SPARSE_MMA_MASK
	.align		4
.L_11:
        /*0028*/ 	.byte	0x03, 0x50
        /*002a*/ 	.short	0x0000


	//----- nvinfo : EIATTR_MAXREG_COUNT
	.align		4
        /*002c*/ 	.byte	0x03, 0x1b
        /*002e*/ 	.short	0x00ff


	//----- nvinfo : EIATTR_MERCURY_ISA_VERSION
	.align		4
        /*0030*/ 	.byte	0x03, 0x5f
        /*0032*/ 	.short	0x0101


	//----- nvinfo : EIATTR_VRC_CTA_INIT_COUNT
	.align		4
        /*0034*/ 	.byte	0x02, 0x4a
	.zero		1
	.zero		1


	//----- nvinfo : EIATTR_EXIT_INSTR_OFFSETS
	.align		4
        /*0038*/ 	.byte	0x04, 0x1c
        /*003a*/ 	.short	(.L_13 - .L_12)


	//   ....[0]....
.L_12:
        /*003c*/ 	.word	0x000000c0


	//----- nvinfo : EIATTR_CBANK_PARAM_SIZE
	.align		4
.L_13:
        /*0040*/ 	.byte	0x03, 0x19
        /*0042*/ 	.short	0x000c


	//----- nvinfo : EIATTR_PARAM_CBANK
	.align		4
        /*0044*/ 	.byte	0x04, 0x0a
        /*0046*/ 	.short	(.L_15 - .L_14)
	.align		4
.L_14:
        /*0048*/ 	.word	index@(.nv.constant0._Z6kernelPff)
        /*004c*/ 	.short	0x0380
        /*004e*/ 	.short	0x000c


	//----- nvinfo : EIATTR_SW_WAR
	.align		4
.L_15:
        /*0050*/ 	.byte	0x04, 0x36
        /*0052*/ 	.short	(.L_17 - .L_16)
.L_16:
        /*0054*/ 	.word	0x00000008
.L_17:


//--------------------- .nv.callgraph             --------------------------
	.section	.nv.callgraph,"",@"SHT_CUDA_CALLGRAPH"
	.align	4
	.sectionentsize	8
	.align		4
        /*0000*/ 	.word	0x00000000
	.align		4
        /*0004*/ 	.word	0xffffffff
	.align		4
        /*0008*/ 	.word	0x00000000
	.align		4
        /*000c*/ 	.word	0xfffffffe
	.align		4
        /*0010*/ 	.word	0x00000000
	.align		4
        /*0014*/ 	.word	0xfffffffd
	.align		4
        /*0018*/ 	.word	0x00000000
	.align		4
        /*001c*/ 	.word	0xfffffffc


//--------------------- .text._Z6kernelPff        --------------------------
	.section	.text._Z6kernelPff,"ax",@progbits
	.align	128
        .global         _Z6kernelPff
        .type           _Z6kernelPff,@function
        .size           _Z6kernelPff,(.L_x_1 - _Z6kernelPff)
        .other          _Z6kernelPff,@"STO_CUDA_ENTRY STV_DEFAULT"
_Z6kernelPff:
.text._Z6kernelPff:
[----:B------:R-:W-:Y:S01]  /*0000*/  LDC R1, c[0x0][0x37c] ;  /* 0x0000df00ff017b82 */ /* 0x000fe20000000800 */
[----:B------:R-:W0:Y:S07]  /*0010*/  S2R R5, SR_CTAID.X ;  /* 0x0000000000057919 */ /* 0x000e2e0000002500 */
[----:B------:R-:W1:Y:S01]  /*0020*/  LDC.64 R2, c[0x0][0x380] ;  /* 0x0000e000ff027b82 */ /* 0x000e620000000a00 */
[----:B------:R-:W0:Y:S01]  /*0030*/  LDCU UR6, c[0x0][0x360] ;  /* 0x00006c00ff0677ac */ /* 0x000e220008000800 */
[----:B------:R-:W0:Y:S01]  /*0040*/  S2R R0, SR_TID.X ;  /* 0x0000000000007919 */ /* 0x000e220000002100 */
[----:B------:R-:W2:Y:S01]  /*0050*/  LDCU.64 UR4, c[0x0][0x358] ;  /* 0x00006b00ff0477ac */ /* 0x000ea20008000a00 */
[----:B0-----:R-:W-:Y:S01]  /*0060*/  IMAD R5, R5, UR6, R0 ;  /* 0x0000000605057c24 */ /* 0x001fe2000f8e0200 */
[----:B------:R-:W0:Y:S03]  /*0070*/  LDCU UR6, c[0x0][0x388] ;  /* 0x00007100ff0677ac */ /* 0x000e260008000800 */
[----:B-1----:R-:W-:-:S05]  /*0080*/  IMAD.WIDE R2, R5, 0x4, R2 ;  /* 0x0000000405027825 */ /* 0x002fca00078e0202 */
[----:B--2---:R-:W0:Y:S02]  /*0090*/  LDG.E R0, desc[UR4][R2.64] ;  /* 0x0000000402007981 */ /* 0x004e24000c1e1900 */
[----:B0-----:R-:W-:-:S05]  /*00a0*/  FADD R5, R0, UR6 ;  /* 0x0000000600057e21 */ /* 0x001fca0008000000 */
[----:B------:R-:W-:Y:S01]  /*00b0*/  STG.E desc[UR4][R2.64], R5 ;  /* 0x0000000502007986 */ /* 0x000fe2000c101904 */
[----:B------:R-:W-:Y:S05]  /*00c0*/  EXIT ;  /* 0x000000000000794d */ /* 0x000fea0003800000 */
.L_x_0:
[----:B------:R-:W-:-:S00]  /*00d0*/  BRA `(.L_x_0) ;  /* 0xfffffffc00fc7947 */ /* 0x000fc0000383ffff */
[----:B------:R-:W-:-:S00]  /*00e0*/  NOP ;  /* 0x0000000000007918 */ /* 0x000fc00000000000 */
        /* <DEDUP_REMOVED lines=9> */
.L_x_1:


//--------------------- .nv.shared.reserved.0     --------------------------
	.section	.nv.shared.reserved.0,"aw",@nobits
	.weak		__nv_reservedSMEM_offset_0_alias
	.size		__nv_reservedSMEM_offset_0_alias, 0, 64
	.other		__nv_reservedSMEM_offset_0_alias,@"STO_CUDA_RESERVED_SHARED STV_DEFAULT"
__nv_reservedSMEM_offset_0_alias:
	.zero		0
	.zero		64


//--------------------- .nv.constant0._Z6kernelPff --------------------------
	.section	.nv.constant0._Z6kernelPff,"a",@progbits
	.sectionflags	@""
	.align	4
.nv.constant0._Z6kernelPff:
	.zero		908


//--------------------- SYMBOLS --------------------------

	.type		.nv.reservedSmem.offset0,@object
	.size		.nv.reservedSmem.offset0,0x4
